	.headerflags	@"EF_CUDA_TEXMODE_UNIFIED EF_CUDA_64BIT_ADDRESS EF_CUDA_ACCELERATORS EF_CUDA_SM90 EF_CUDA_VIRTUAL_SM(EF_CUDA_SM90)"
	.elftype	@"ET_EXEC"


//--------------------- .nv.info                  --------------------------
	.section	.nv.info,"",@"SHT_CUDA_INFO"
	.align	4


	//----- nvinfo : EIATTR_REGCOUNT
	.align		4
        /*0000*/ 	.byte	0x04, 0x2f
        /*0002*/ 	.short	(.L_3 - .L_2)
	.align		4
.L_2:
        /*0004*/ 	.word	index@(triton_poi_fused__native_batch_norm_legit_no_training_add_convolution_relu_3)
        /*0008*/ 	.word	0x0000001e


	//----- nvinfo : EIATTR_MIN_STACK_SIZE
	.align		4
.L_3:
        /*000c*/ 	.byte	0x04, 0x12
        /*000e*/ 	.short	(.L_5 - .L_4)
	.align		4
.L_4:
        /*0010*/ 	.word	index@(triton_poi_fused__native_batch_norm_legit_no_training_add_convolution_relu_3)
        /*0014*/ 	.word	0x00000000


	//----- nvinfo : EIATTR_FRAME_SIZE
	.align		4
.L_5:
        /*0018*/ 	.byte	0x04, 0x11
        /*001a*/ 	.short	(.L_7 - .L_6)
	.align		4
.L_6:
        /*001c*/ 	.word	index@(triton_poi_fused__native_batch_norm_legit_no_training_add_convolution_relu_3)
        /*0020*/ 	.word	0x00000000


	//----- nvinfo : EIATTR_MIN_STACK_SIZE
	.align		4
.L_7:
        /*0024*/ 	.byte	0x04, 0x12
        /*0026*/ 	.short	(.L_9 - .L_8)
	.align		4
.L_8:
        /*0028*/ 	.word	index@(triton_poi_fused__native_batch_norm_legit_no_training_add_convolution_relu_3)
        /*002c*/ 	.word	0x00000000
.L_9:


//--------------------- .nv.info.triton_poi_fused__native_batch_norm_legit_no_training_add_convolution_relu_3 --------------------------
	.section	.nv.info.triton_poi_fused__native_batch_norm_legit_no_training_add_convolution_relu_3,"",@"SHT_CUDA_INFO"
	.sectionflags	@""
	.align	4


	//----- nvinfo : EIATTR_CUDA_API_VERSION
	.align		4
        /*0000*/ 	.byte	0x04, 0x37
        /*0002*/ 	.short	(.L_11 - .L_10)
.L_10:
        /*0004*/ 	.word	0x0000007c


	//----- nvinfo : EIATTR_KPARAM_INFO
	.align		4
.L_11:
        /*0008*/ 	.byte	0x04, 0x17
        /*000a*/ 	.short	(.L_13 - .L_12)
.L_12:
        /*000c*/ 	.word	0x00000000
        /*0010*/ 	.short	0x000c
        /*0012*/ 	.short	0x0060
        /*0014*/ 	.byte	0x00, 0xf0, 0x11, 0x00


	//----- nvinfo : EIATTR_KPARAM_INFO
	.align		4
.L_13:
        /*0018*/ 	.byte	0x04, 0x17
        /*001a*/ 	.short	(.L_15 - .L_14)
.L_14:
        /*001c*/ 	.word	0x00000000
        /*0020*/ 	.short	0x000b
        /*0022*/ 	.short	0x0058
        /*0024*/ 	.byte	0x00, 0xf4, 0x21, 0x00


	//----- nvinfo : EIATTR_KPARAM_INFO
	.align		4
.L_15:
        /*0028*/ 	.byte	0x04, 0x17
        /*002a*/ 	.short	(.L_17 - .L_16)
.L_16:
        /*002c*/ 	.word	0x00000000
        /*0030*/ 	.short	0x000a
        /*0032*/ 	.short	0x0050
        /*0034*/ 	.byte	0x00, 0xf4, 0x21, 0x00


	//----- nvinfo : EIATTR_KPARAM_INFO
	.align		4
.L_17:
        /*0038*/ 	.byte	0x04, 0x17
        /*003a*/ 	.short	(.L_19 - .L_18)
.L_18:
        /*003c*/ 	.word	0x00000000
        /*0040*/ 	.short	0x0009
        /*0042*/ 	.short	0x0048
        /*0044*/ 	.byte	0x00, 0xf4, 0x21, 0x00


	//----- nvinfo : EIATTR_KPARAM_INFO
	.align		4
.L_19:
        /*0048*/ 	.byte	0x04, 0x17
        /*004a*/ 	.short	(.L_21 - .L_20)
.L_20:
        /*004c*/ 	.word	0x00000000
        /*0050*/ 	.short	0x0008
        /*0052*/ 	.short	0x0040
        /*0054*/ 	.byte	0x00, 0xf4, 0x21, 0x00


	//----- nvinfo : EIATTR_KPARAM_INFO
	.align		4
.L_21:
        /*0058*/ 	.byte	0x04, 0x17
        /*005a*/ 	.short	(.L_23 - .L_22)
.L_22:
        /*005c*/ 	.word	0x00000000
        /*0060*/ 	.short	0x0007
        /*0062*/ 	.short	0x0038
        /*0064*/ 	.byte	0x00, 0xf4, 0x21, 0x00


	//----- nvinfo : EIATTR_KPARAM_INFO
	.align		4
.L_23:
        /*0068*/ 	.byte	0x04, 0x17
        /*006a*/ 	.short	(.L_25 - .L_24)
.L_24:
        /*006c*/ 	.word	0x00000000
        /*0070*/ 	.short	0x0006
        /*0072*/ 	.short	0x0030
        /*0074*/ 	.byte	0x00, 0xf4, 0x21, 0x00


	//----- nvinfo : EIATTR_KPARAM_INFO
	.align		4
.L_25:
        /*0078*/ 	.byte	0x04, 0x17
        /*007a*/ 	.short	(.L_27 - .L_26)
.L_26:
        /*007c*/ 	.word	0x00000000
        /*0080*/ 	.short	0x0005
        /*0082*/ 	.short	0x0028
        /*0084*/ 	.byte	0x00, 0xf4, 0x21, 0x00


	//----- nvinfo : EIATTR_KPARAM_INFO
	.align		4
.L_27:
        /*0088*/ 	.byte	0x04, 0x17
        /*008a*/ 	.short	(.L_29 - .L_28)
.L_28:
        /*008c*/ 	.word	0x00000000
        /*0090*/ 	.short	0x0004
        /*0092*/ 	.short	0x0020
        /*0094*/ 	.byte	0x00, 0xf4, 0x21, 0x00


	//----- nvinfo : EIATTR_KPARAM_INFO
	.align		4
.L_29:
        /*0098*/ 	.byte	0x04, 0x17
        /*009a*/ 	.short	(.L_31 - .L_30)
.L_30:
        /*009c*/ 	.word	0x00000000
        /*00a0*/ 	.short	0x0003
        /*00a2*/ 	.short	0x0018
        /*00a4*/ 	.byte	0x00, 0xf4, 0x21, 0x00


	//----- nvinfo : EIATTR_KPARAM_INFO
	.align		4
.L_31:
        /*00a8*/ 	.byte	0x04, 0x17
        /*00aa*/ 	.short	(.L_33 - .L_32)
.L_32:
        /*00ac*/ 	.word	0x00000000
        /*00b0*/ 	.short	0x0002
        /*00b2*/ 	.short	0x0010
        /*00b4*/ 	.byte	0x00, 0xf4, 0x21, 0x00


	//----- nvinfo : EIATTR_KPARAM_INFO
	.align		4
.L_33:
        /*00b8*/ 	.byte	0x04, 0x17
        /*00ba*/ 	.short	(.L_35 - .L_34)
.L_34:
        /*00bc*/ 	.word	0x00000000
        /*00c0*/ 	.short	0x0001
        /*00c2*/ 	.short	0x0008
        /*00c4*/ 	.byte	0x00, 0xf4, 0x21, 0x00


	//----- nvinfo : EIATTR_KPARAM_INFO
	.align		4
.L_35:
        /*00c8*/ 	.byte	0x04, 0x17
        /*00ca*/ 	.short	(.L_37 - .L_36)
.L_36:
        /*00cc*/ 	.word	0x00000000
        /*00d0*/ 	.short	0x0000
        /*00d2*/ 	.short	0x0000
        /*00d4*/ 	.byte	0x00, 0xf4, 0x21, 0x00


	//----- nvinfo : EIATTR_SPARSE_MMA_MASK
	.align		4
.L_37:
        /*00d8*/ 	.byte	0x03, 0x50
        /*00da*/ 	.short	0x0000


	//----- nvinfo : EIATTR_MAXREG_COUNT
	.align		4
        /*00dc*/ 	.byte	0x03, 0x1b
        /*00de*/ 	.short	0x00ff


	//----- nvinfo : EIATTR_EXIT_INSTR_OFFSETS
	.align		4
        /*00e0*/ 	.byte	0x04, 0x1c
        /*00e2*/ 	.short	(.L_39 - .L_38)


	//   ....[0]....
.L_38:
        /*00e4*/ 	.word	0x000005c0


	//----- nvinfo : EIATTR_REQNTID
	.align		4
.L_39:
        /*00e8*/ 	.byte	0x04, 0x10
        /*00ea*/ 	.short	(.L_41 - .L_40)
.L_40:
        /*00ec*/ 	.word	0x00000080
        /*00f0*/ 	.word	0x00000001
        /*00f4*/ 	.word	0x00000001


	//----- nvinfo : EIATTR_CBANK_PARAM_SIZE
	.align		4
.L_41:
        /*00f8*/ 	.byte	0x03, 0x19
        /*00fa*/ 	.short	0x0064


	//----- nvinfo : EIATTR_PARAM_CBANK
	.align		4
        /*00fc*/ 	.byte	0x04, 0x0a
        /*00fe*/ 	.short	(.L_43 - .L_42)
	.align		4
.L_42:
        /*0100*/ 	.word	index@(.nv.constant0.triton_poi_fused__native_batch_norm_legit_no_training_add_convolution_relu_3)
        /*0104*/ 	.short	0x0210
        /*0106*/ 	.short	0x0064


	//----- nvinfo : EIATTR_SW_WAR
	.align		4
.L_43:
        /*0108*/ 	.byte	0x04, 0x36
        /*010a*/ 	.short	(.L_45 - .L_44)
.L_44:
        /*010c*/ 	.word	0x00000008
.L_45:


//--------------------- .nv.callgraph             --------------------------
	.section	.nv.callgraph,"",@"SHT_CUDA_CALLGRAPH"
	.align	4
	.sectionentsize	8
	.align		4
        /*0000*/ 	.word	0x00000000
	.align		4
        /*0004*/ 	.word	0xffffffff
	.align		4
        /*0008*/ 	.word	0x00000000
	.align		4
        /*000c*/ 	.word	0xfffffffe
	.align		4
        /*0010*/ 	.word	0x00000000
	.align		4
        /*0014*/ 	.word	0xfffffffd
	.align		4
        /*0018*/ 	.word	0x00000000
	.align		4
        /*001c*/ 	.word	0xfffffffc


//--------------------- .nv.constant4             --------------------------
	.section	.nv.constant4,"a",@progbits
	.align	8
	.align		8
.nv.constant4:
        /*0000*/ 	.dword	_$_str
	.align		8
        /*0008*/ 	.dword	_$_str_$_2


//--------------------- .text.triton_poi_fused__native_batch_norm_legit_no_training_add_convolution_relu_3 --------------------------
	.section	.text.triton_poi_fused__native_batch_norm_legit_no_training_add_convolution_relu_3,"ax",@progbits
	.align	128
        .global         triton_poi_fused__native_batch_norm_legit_no_training_add_convolution_relu_3
        .type           triton_poi_fused__native_batch_norm_legit_no_training_add_convolution_relu_3,@function
        .size           triton_poi_fused__native_batch_norm_legit_no_training_add_convolution_relu_3,(.L_x_1 - triton_poi_fused__native_batch_norm_legit_no_training_add_convolution_relu_3)
        .other          triton_poi_fused__native_batch_norm_legit_no_training_add_convolution_relu_3,@"STO_CUDA_ENTRY STV_DEFAULT"
triton_poi_fused__native_batch_norm_legit_no_training_add_convolution_relu_3:
.text.triton_poi_fused__native_batch_norm_legit_no_training_add_convolution_relu_3:
[----:B------:R-:W-:Y:S01]  /*0000*/  LDC R1, c[0x0][0x28] ;  /* 0x00000a00ff017b82 */ /* 0x000fe20000000800 */
[----:B------:R-:W1:Y:S07]  /*0010*/  S2R R0, SR_TID.X ;  /* 0x0000000000007919 */ /* 0x000e6e0000002100 */
[----:B------:R-:W2:Y:S01]  /*0020*/  LDC.64 R8, c[0x0][0x258] ;  /* 0x00009600ff087b82 */ /* 0x000ea20000000a00 */
[----:B------:R-:W-:Y:S01]  /*0030*/  ULDC.64 UR4, c[0x0][0x208] ;  /* 0x0000820000047ab9 */ /* 0x000fe20000000a00 */
[----:B------:R-:W3:Y:S06]  /*0040*/  S2R R3, SR_CTAID.X ;  /* 0x0000000000037919 */ /* 0x000eec0000002500 */
[----:B------:R-:W4:Y:S08]  /*0050*/  LDC.64 R24, c[0x0][0x220] ;  /* 0x00008800ff187b82 */ /* 0x000f300000000a00 */
[----:B------:R-:W5:Y:S08]  /*0060*/  LDC.64 R26, c[0x0][0x210] ;  /* 0x00008400ff1a7b82 */ /* 0x000f700000000a00 */
[----:B------:R-:W4:Y:S01]  /*0070*/  LDC.64 R22, c[0x0][0x250] ;  /* 0x00009400ff167b82 */ /* 0x000f220000000a00 */
[----:B-1----:R-:W-:-:S07]  /*0080*/  SHF.L.U32 R0, R0, 0x1, RZ ;  /* 0x0000000100007819 */ /* 0x002fce00000006ff */
[----:B------:R-:W1:Y:S01]  /*0090*/  LDC.64 R20, c[0x0][0x228] ;  /* 0x00008a00ff147b82 */ /* 0x000e620000000a00 */
[----:B---3--:R-:W-:Y:S02]  /*00a0*/  SHF.R.S32.HI R5, RZ, 0x17, R3 ;  /* 0x00000017ff057819 */ /* 0x008fe40000011403 */
[----:B------:R-:W-:Y:S02]  /*00b0*/  LOP3.LUT R0, R0, 0xfe, RZ, 0xc0, !PT ;  /* 0x000000fe00007812 */ /* 0x000fe400078ec0ff */
[----:B------:R-:W-:-:S03]  /*00c0*/  SGXT R5, R5, 0x1 ;  /* 0x000000010505781a */ /* 0x000fc60000000200 */
[----:B------:R-:W3:Y:S01]  /*00d0*/  LDC.64 R14, c[0x0][0x248] ;  /* 0x00009200ff0e7b82 */ /* 0x000ee20000000a00 */
[----:B------:R-:W-:-:S04]  /*00e0*/  LEA R16, R3, R0, 0x8 ;  /* 0x0000000003107211 */ /* 0x000fc800078e40ff */
[----:B------:R-:W-:-:S03]  /*00f0*/  LEA.HI R5, R5, R16, RZ, 0xa ;  /* 0x0000001005057211 */ /* 0x000fc600078f50ff */
[----:B------:R-:W1:Y:S01]  /*0100*/  LDC.64 R2, c[0x0][0x230] ;  /* 0x00008c00ff027b82 */ /* 0x000e620000000a00 */
[----:B------:R-:W-:-:S04]  /*0110*/  SHF.R.S32.HI R5, RZ, 0xa, R5 ;  /* 0x0000000aff057819 */ /* 0x000fc80000011405 */
[----:B------:R-:W-:-:S03]  /*0120*/  LEA.HI R0, R5, R5, RZ, 0x3 ;  /* 0x0000000505007211 */ /* 0x000fc600078f18ff */
[----:B------:R-:W3:Y:S01]  /*0130*/  LDC.64 R12, c[0x0][0x238] ;  /* 0x00008e00ff0c7b82 */ /* 0x000ee20000000a00 */
[----:B------:R-:W-:-:S04]  /*0140*/  LOP3.LUT R0, R0, 0xfffffff8, RZ, 0xc0, !PT ;  /* 0xfffffff800007812 */ /* 0x000fc800078ec0ff */
[----:B------:R-:W-:-:S03]  /*0150*/  IADD3 R19, R5, -R0, RZ ;  /* 0x8000000005137210 */ /* 0x000fc60007ffe0ff */
[----:B------:R-:W3:Y:S02]  /*0160*/  LDC.64 R10, c[0x0][0x260] ;  /* 0x00009800ff0a7b82 */ /* 0x000ee40000000a00 */
[----:B--2---:R-:W-:-:S05]  /*0170*/  IMAD.WIDE R8, R19, 0x4, R8 ;  /* 0x0000000413087825 */ /* 0x004fca00078e0208 */
[----:B------:R-:W2:Y:S01]  /*0180*/  LDG.E.EL R17, desc[UR4][R8.64] ;  /* 0x0000000408117981 */ /* 0x000ea2000c2e1900 */
[C---:B01----:R-:W-:Y:S01]  /*0190*/  IMAD.WIDE R2, R19.reuse, 0x4, R2 ;  /* 0x0000000413027825 */ /* 0x043fe200078e0202 */
[----:B------:R-:W0:Y:S04]  /*01a0*/  LDC.64 R6, c[0x0][0x240] ;  /* 0x00009000ff067b82 */ /* 0x000e280000000a00 */
[----:B------:R5:W2:Y:S04]  /*01b0*/  LDG.E.EL R0, desc[UR4][R2.64] ;  /* 0x0000000402007981 */ /* 0x000aa8000c2e1900 */
[----:B------:R-:W1:Y:S01]  /*01c0*/  LDC.64 R4, c[0x0][0x268] ;  /* 0x00009a00ff047b82 */ /* 0x000e620000000a00 */
[----:B----4-:R-:W-:-:S04]  /*01d0*/  IMAD.WIDE R24, R19, 0x4, R24 ;  /* 0x0000000413187825 */ /* 0x010fc800078e0218 */
[C---:B-----5:R-:W-:Y:S01]  /*01e0*/  IMAD.WIDE R2, R16.reuse, 0x4, R26 ;  /* 0x0000000410027825 */ /* 0x060fe200078e021a */
[----:B------:R-:W4:Y:S03]  /*01f0*/  LDG.E.EL R18, desc[UR4][R24.64] ;  /* 0x0000000418127981 */ /* 0x000f26000c2e1900 */
[C---:B------:R-:W-:Y:S01]  /*0200*/  IMAD.WIDE R22, R19.reuse, 0x4, R22 ;  /* 0x0000000413167825 */ /* 0x040fe200078e0216 */
[----:B------:R-:W4:Y:S03]  /*0210*/  LDG.E.64 R8, desc[UR4][R2.64] ;  /* 0x0000000402087981 */ /* 0x000f26000c1e1b00 */
[----:B------:R-:W-:Y:S02]  /*0220*/  IMAD.WIDE R20, R19, 0x4, R20 ;  /* 0x0000000413147825 */ /* 0x000fe400078e0214 */
[----:B------:R-:W5:Y:S02]  /*0230*/  LDG.E.EL R22, desc[UR4][R22.64] ;  /* 0x0000000416167981 */ /* 0x000f64000c2e1900 */
[----:B---3--:R-:W-:-:S02]  /*0240*/  IMAD.WIDE R14, R16, 0x4, R14 ;  /* 0x00000004100e7825 */ /* 0x008fc400078e020e */
[----:B------:R-:W3:Y:S02]  /*0250*/  LDG.E.EL R20, desc[UR4][R20.64] ;  /* 0x0000000414147981 */ /* 0x000ee4000c2e1900 */
[C---:B------:R-:W-:Y:S02]  /*0260*/  IMAD.WIDE R12, R19.reuse, 0x4, R12 ;  /* 0x00000004130c7825 */ /* 0x040fe400078e020c */
[----:B------:R-:W5:Y:S02]  /*0270*/  LDG.E.64 R14, desc[UR4][R14.64] ;  /* 0x000000040e0e7981 */ /* 0x000f64000c1e1b00 */
[C---:B------:R-:W-:Y:S02]  /*0280*/  IMAD.WIDE R10, R19.reuse, 0x4, R10 ;  /* 0x00000004130a7825 */ /* 0x040fe400078e020a */
[----:B------:R-:W3:Y:S02]  /*0290*/  LDG.E.EL R12, desc[UR4][R12.64] ;  /* 0x000000040c0c7981 */ /* 0x000ee4000c2e1900 */
[----:B0-----:R-:W-:-:S02]  /*02a0*/  IMAD.WIDE R6, R19, 0x4, R6 ;  /* 0x0000000413067825 */ /* 0x001fc400078e0206 */
[----:B------:R-:W3:Y:S02]  /*02b0*/  LDG.E.EL R10, desc[UR4][R10.64] ;  /* 0x000000040a0a7981 */ /* 0x000ee4000c2e1900 */
[----:B-1----:R-:W-:Y:S02]  /*02c0*/  IMAD.WIDE R4, R19, 0x4, R4 ;  /* 0x0000000413047825 */ /* 0x002fe400078e0204 */
[----:B------:R0:W3:Y:S04]  /*02d0*/  LDG.E.EL R7, desc[UR4][R6.64] ;  /* 0x0000000406077981 */ /* 0x0000e8000c2e1900 */
[----:B------:R1:W3:Y:S01]  /*02e0*/  LDG.E.EL R19, desc[UR4][R4.64] ;  /* 0x0000000404137981 */ /* 0x0002e2000c2e1900 */
[----:B0-----:R-:W-:Y:S01]  /*02f0*/  HFMA2.MMA R6, -RZ, RZ, 1.625, 0 ;  /* 0x3e800000ff067435 */ /* 0x001fe200000001ff */
[----:B-1----:R-:W0:Y:S02]  /*0300*/  LDC.64 R4, c[0x0][0x218] ;  /* 0x00008600ff047b82 */ /* 0x002e240000000a00 */
[----:B0-----:R-:W-:-:S04]  /*0310*/  IMAD.WIDE R4, R16, 0x4, R4 ;  /* 0x0000000410047825 */ /* 0x001fc800078e0204 */
[----:B--2---:R-:W-:Y:S01]  /*0320*/  FADD R17, R17, 9.9999997473787516356e-06 ;  /* 0x3727c5ac11117421 */ /* 0x004fe20000000000 */
[----:B------:R-:W-:-:S03]  /*0330*/  FADD R0, R0, 9.9999997473787516356e-06 ;  /* 0x3727c5ac00007421 */ /* 0x000fc60000000000 */
[----:B------:R-:W0:Y:S08]  /*0340*/  MUFU.SQRT R23, R17 ;  /* 0x0000001100177308 */ /* 0x000e300000002000 */
[----:B------:R-:W1:Y:S01]  /*0350*/  MUFU.SQRT R21, R0 ;  /* 0x0000000000157308 */ /* 0x000e620000002000 */
[C---:B0-----:R-:W-:Y:S02]  /*0360*/  FSETP.GT.AND P1, PT, R23.reuse, 8.50705917302346158658e+37, PT ;  /* 0x7e8000001700780b */ /* 0x041fe40003f24000 */
[----:B------:R-:W-:-:S02]  /*0370*/  FSETP.GEU.AND P3, PT, R23, 1.175494350822287508e-38, PT ;  /* 0x008000001700780b */ /* 0x000fc40003f6e000 */
[C---:B-1----:R-:W-:Y:S02]  /*0380*/  FSETP.GT.AND P0, PT, R21.reuse, 8.50705917302346158658e+37, PT ;  /* 0x7e8000001500780b */ /* 0x042fe40003f04000 */
[----:B------:R-:W-:-:S07]  /*0390*/  FSETP.GEU.AND P2, PT, R21, 1.175494350822287508e-38, PT ;  /* 0x008000001500780b */ /* 0x000fce0003f4e000 */
[----:B------:R-:W-:-:S04]  /*03a0*/  @P1 FMUL R23, R23, 0.25 ;  /* 0x3e80000017171820 */ /* 0x000fc80000400000 */
[----:B------:R-:W-:Y:S01]  /*03b0*/  @!P3 FMUL R23, R23, 16777216 ;  /* 0x4b8000001717b820 */ /* 0x000fe20000400000 */
[----:B------:R-:W-:-:S04]  /*03c0*/  @P0 FMUL R21, R21, 0.25 ;  /* 0x3e80000015150820 */ /* 0x000fc80000400000 */
[----:B------:R-:W-:Y:S01]  /*03d0*/  @!P2 FMUL R21, R21, 16777216 ;  /* 0x4b8000001515a820 */ /* 0x000fe20000400000 */
[----:B------:R-:W0:Y:S01]  /*03e0*/  MUFU.RCP R23, R23 ;  /* 0x0000001700177308 */ /* 0x000e220000001000 */
[----:B------:R-:W-:-:S07]  /*03f0*/  FSEL R0, R6, 1, P0 ;  /* 0x3f80000006007808 */ /* 0x000fce0000000000 */
[----:B------:R-:W1:Y:S01]  /*0400*/  MUFU.RCP R21, R21 ;  /* 0x0000001500157308 */ /* 0x000e620000001000 */
[----:B------:R-:W-:Y:S01]  /*0410*/  FSEL R6, R6, 1, P1 ;  /* 0x3f80000006067808 */ /* 0x000fe20000800000 */
[----:B------:R-:W-:Y:S01]  /*0420*/  @!P2 FMUL R0, R0, 16777216 ;  /* 0x4b8000000000a820 */ /* 0x000fe20000400000 */
[--C-:B----4-:R-:W-:Y:S01]  /*0430*/  FADD R8, R8, R18.reuse ;  /* 0x0000001208087221 */ /* 0x110fe20000000000 */
[----:B------:R-:W-:Y:S02]  /*0440*/  FADD R9, R9, R18 ;  /* 0x0000001209097221 */ /* 0x000fe40000000000 */
[----:B------:R-:W-:Y:S01]  /*0450*/  @!P3 FMUL R6, R6, 16777216 ;  /* 0x4b8000000606b820 */ /* 0x000fe20000400000 */
[----:B-----5:R-:W-:Y:S01]  /*0460*/  FADD R13, R14, -R22 ;  /* 0x800000160e0d7221 */ /* 0x020fe20000000000 */
[C---:B---3--:R-:W-:Y:S01]  /*0470*/  FADD R11, -R20.reuse, R8 ;  /* 0x00000008140b7221 */ /* 0x048fe20000000100 */
[----:B------:R-:W-:Y:S01]  /*0480*/  FADD R17, R15, -R22 ;  /* 0x800000160f117221 */ /* 0x000fe20000000000 */
[----:B0-----:R-:W-:Y:S01]  /*0490*/  FMUL R6, R23, R6 ;  /* 0x0000000617067220 */ /* 0x001fe20000400000 */
[----:B------:R-:W-:Y:S01]  /*04a0*/  FADD R15, -R20, R9 ;  /* 0x00000009140f7221 */ /* 0x000fe20000000100 */
[----:B-1----:R-:W-:-:S02]  /*04b0*/  FMUL R0, R21, R0 ;  /* 0x0000000015007220 */ /* 0x002fc40000400000 */
[C---:B------:R-:W-:Y:S01]  /*04c0*/  FMUL R13, R6.reuse, R13 ;  /* 0x0000000d060d7220 */ /* 0x040fe20000400000 */
[----:B------:R-:W-:Y:S01]  /*04d0*/  FMUL R14, R6, R17 ;  /* 0x00000011060e7220 */ /* 0x000fe20000400000 */
[C---:B------:R-:W-:Y:S01]  /*04e0*/  FMUL R11, R0.reuse, R11 ;  /* 0x0000000b000b7220 */ /* 0x040fe20000400000 */
[----:B------:R-:W-:Y:S01]  /*04f0*/  FMUL R6, R0, R15 ;  /* 0x0000000f00067220 */ /* 0x000fe20000400000 */
[----:B------:R-:W-:Y:S02]  /*0500*/  FFMA R13, R10, R13, R19 ;  /* 0x0000000d0a0d7223 */ /* 0x000fe40000000013 */
[----:B------:R-:W-:Y:S01]  /*0510*/  FFMA R0, R12, R11, R7 ;  /* 0x0000000b0c007223 */ /* 0x000fe20000000007 */
[----:B------:R-:W-:Y:S01]  /*0520*/  FFMA R14, R10, R14, R19 ;  /* 0x0000000e0a0e7223 */ /* 0x000fe20000000013 */
[----:B------:R-:W-:-:S03]  /*0530*/  FFMA R7, R12, R6, R7 ;  /* 0x000000060c077223 */ /* 0x000fc60000000007 */
[----:B------:R-:W-:Y:S01]  /*0540*/  FSETP.GEU.AND P0, PT, R0, -R13, PT ;  /* 0x8000000d0000720b */ /* 0x000fe20003f0e000 */
[----:B------:R-:W-:Y:S01]  /*0550*/  FADD R0, R13, R0 ;  /* 0x000000000d007221 */ /* 0x000fe20000000000 */
[----:B------:R-:W-:Y:S01]  /*0560*/  FADD R6, R14, R7 ;  /* 0x000000070e067221 */ /* 0x000fe20000000000 */
[----:B------:R-:W-:-:S03]  /*0570*/  FSETP.GEU.AND P1, PT, R7, -R14, PT ;  /* 0x8000000e0700720b */ /* 0x000fc60003f2e000 */
[----:B------:R-:W-:Y:S02]  /*0580*/  FSEL R10, R0, RZ, P0 ;  /* 0x000000ff000a7208 */ /* 0x000fe40000000000 */
[----:B------:R-:W-:Y:S01]  /*0590*/  FSEL R11, R6, RZ, P1 ;  /* 0x000000ff060b7208 */ /* 0x000fe20000800000 */
[----:B------:R-:W-:Y:S04]  /*05a0*/  STG.E.64 desc[UR4][R2.64], R8 ;  /* 0x0000000802007986 */ /* 0x000fe8000c101b04 */
[----:B------:R-:W-:Y:S01]  /*05b0*/  STG.E.64 desc[UR4][R4.64], R10 ;  /* 0x0000000a04007986 */ /* 0x000fe2000c101b04 */
[----:B------:R-:W-:Y:S05]  /*05c0*/  EXIT ;  /* 0x000000000000794d */ /* 0x000fea0003800000 */
.L_x_0:
[----:B------:R-:W-:-:S00]  /*05d0*/  BRA `(.L_x_0) ;  /* 0xfffffffc00fc7947 */ /* 0x000fc0000383ffff */
[----:B------:R-:W-:-:S00]  /*05e0*/  NOP ;  /* 0x0000000000007918 */ /* 0x000fc00000000000 */
        /* <DEDUP_REMOVED lines=9> */
.L_x_1:


//--------------------- .nv.global.init           --------------------------
	.section	.nv.global.init,"aw",@progbits
.nv.global.init:
	.type		_$_str,@object
	.size		_$_str,(_$_str_$_2 - _$_str)
_$_str:
        /*0000*/ 	.byte	0x5f, 0x5f, 0x43, 0x55, 0x44, 0x41, 0x5f, 0x46, 0x54, 0x5a, 0x00
	.type		_$_str_$_2,@object
	.size		_$_str_$_2,(.L_1 - _$_str_$_2)
_$_str_$_2:
        /*000b*/ 	.byte	0x5f, 0x5f, 0x43, 0x55, 0x44, 0x41, 0x5f, 0x50, 0x52, 0x45, 0x43, 0x5f, 0x53, 0x51, 0x52, 0x54
        /*001b*/ 	.byte	0x00
.L_1:


//--------------------- .nv.constant0.triton_poi_fused__native_batch_norm_legit_no_training_add_convolution_relu_3 --------------------------
	.section	.nv.constant0.triton_poi_fused__native_batch_norm_legit_no_training_add_convolution_relu_3,"a",@progbits
	.sectionflags	@""
	.align	4
.nv.constant0.triton_poi_fused__native_batch_norm_legit_no_training_add_convolution_relu_3:
	.zero		628
